//
// Generated by NVIDIA NVVM Compiler
//
// Compiler Build ID: CL-36424714
// Cuda compilation tools, release 13.0, V13.0.88
// Based on NVVM 20.0.0
//

.version 9.0
.target sm_100
.address_size 64

	// .globl	_Z9sumKernelPKiPim
// _ZZ9sumKernelPKiPimE12temp_storage has been demoted
.global .align 1 .b8 _ZN34_INTERNAL_a97e003b_4_k_cu_3d516ca94cuda3std3__45__cpo5beginE[1];
.global .align 1 .b8 _ZN34_INTERNAL_a97e003b_4_k_cu_3d516ca94cuda3std3__45__cpo3endE[1];
.global .align 1 .b8 _ZN34_INTERNAL_a97e003b_4_k_cu_3d516ca94cuda3std3__45__cpo6cbeginE[1];
.global .align 1 .b8 _ZN34_INTERNAL_a97e003b_4_k_cu_3d516ca94cuda3std3__45__cpo4cendE[1];
.global .align 1 .b8 _ZN34_INTERNAL_a97e003b_4_k_cu_3d516ca94cuda3std3__45__cpo6rbeginE[1];
.global .align 1 .b8 _ZN34_INTERNAL_a97e003b_4_k_cu_3d516ca94cuda3std3__45__cpo4rendE[1];
.global .align 1 .b8 _ZN34_INTERNAL_a97e003b_4_k_cu_3d516ca94cuda3std3__45__cpo7crbeginE[1];
.global .align 1 .b8 _ZN34_INTERNAL_a97e003b_4_k_cu_3d516ca94cuda3std3__45__cpo5crendE[1];
.global .align 1 .b8 _ZN34_INTERNAL_a97e003b_4_k_cu_3d516ca94cuda3std3__436_GLOBAL__N__a97e003b_4_k_cu_3d516ca96ignoreE[1];
.global .align 1 .b8 _ZN34_INTERNAL_a97e003b_4_k_cu_3d516ca94cuda3std3__419piecewise_constructE[1];
.global .align 1 .b8 _ZN34_INTERNAL_a97e003b_4_k_cu_3d516ca94cuda3std3__48in_placeE[1];
.global .align 1 .b8 _ZN34_INTERNAL_a97e003b_4_k_cu_3d516ca94cuda3std3__420unreachable_sentinelE[1];
.global .align 1 .b8 _ZN34_INTERNAL_a97e003b_4_k_cu_3d516ca94cuda3std3__47nulloptE[1];
.global .align 1 .b8 _ZN34_INTERNAL_a97e003b_4_k_cu_3d516ca94cuda3std3__48unexpectE[1];
.global .align 1 .b8 _ZN34_INTERNAL_a97e003b_4_k_cu_3d516ca94cuda3std6ranges3__45__cpo4swapE[1];
.global .align 1 .b8 _ZN34_INTERNAL_a97e003b_4_k_cu_3d516ca94cuda3std6ranges3__45__cpo9iter_moveE[1];
.global .align 1 .b8 _ZN34_INTERNAL_a97e003b_4_k_cu_3d516ca94cuda3std6ranges3__45__cpo5beginE[1];
.global .align 1 .b8 _ZN34_INTERNAL_a97e003b_4_k_cu_3d516ca94cuda3std6ranges3__45__cpo3endE[1];
.global .align 1 .b8 _ZN34_INTERNAL_a97e003b_4_k_cu_3d516ca94cuda3std6ranges3__45__cpo6cbeginE[1];
.global .align 1 .b8 _ZN34_INTERNAL_a97e003b_4_k_cu_3d516ca94cuda3std6ranges3__45__cpo4cendE[1];
.global .align 1 .b8 _ZN34_INTERNAL_a97e003b_4_k_cu_3d516ca94cuda3std6ranges3__45__cpo7advanceE[1];
.global .align 1 .b8 _ZN34_INTERNAL_a97e003b_4_k_cu_3d516ca94cuda3std6ranges3__45__cpo9iter_swapE[1];
.global .align 1 .b8 _ZN34_INTERNAL_a97e003b_4_k_cu_3d516ca94cuda3std6ranges3__45__cpo4nextE[1];
.global .align 1 .b8 _ZN34_INTERNAL_a97e003b_4_k_cu_3d516ca94cuda3std6ranges3__45__cpo4prevE[1];
.global .align 1 .b8 _ZN34_INTERNAL_a97e003b_4_k_cu_3d516ca94cuda3std6ranges3__45__cpo4dataE[1];
.global .align 1 .b8 _ZN34_INTERNAL_a97e003b_4_k_cu_3d516ca94cuda3std6ranges3__45__cpo5cdataE[1];
.global .align 1 .b8 _ZN34_INTERNAL_a97e003b_4_k_cu_3d516ca94cuda3std6ranges3__45__cpo4sizeE[1];
.global .align 1 .b8 _ZN34_INTERNAL_a97e003b_4_k_cu_3d516ca94cuda3std6ranges3__45__cpo5ssizeE[1];
.global .align 1 .b8 _ZN34_INTERNAL_a97e003b_4_k_cu_3d516ca94cuda3std6ranges3__45__cpo8distanceE[1];
.global .align 1 .b8 _ZN34_INTERNAL_a97e003b_4_k_cu_3d516ca96thrust24THRUST_300001_SM_1000_NS8cuda_cub3parE[1];
.global .align 1 .b8 _ZN34_INTERNAL_a97e003b_4_k_cu_3d516ca96thrust24THRUST_300001_SM_1000_NS8cuda_cub10par_nosyncE[1];
.global .align 1 .b8 _ZN34_INTERNAL_a97e003b_4_k_cu_3d516ca96thrust24THRUST_300001_SM_1000_NS6system6detail10sequential3seqE[1];
.global .align 1 .b8 _ZN34_INTERNAL_a97e003b_4_k_cu_3d516ca96thrust24THRUST_300001_SM_1000_NS12placeholders2_1E[1];
.global .align 1 .b8 _ZN34_INTERNAL_a97e003b_4_k_cu_3d516ca96thrust24THRUST_300001_SM_1000_NS12placeholders2_2E[1];
.global .align 1 .b8 _ZN34_INTERNAL_a97e003b_4_k_cu_3d516ca96thrust24THRUST_300001_SM_1000_NS12placeholders2_3E[1];
.global .align 1 .b8 _ZN34_INTERNAL_a97e003b_4_k_cu_3d516ca96thrust24THRUST_300001_SM_1000_NS12placeholders2_4E[1];
.global .align 1 .b8 _ZN34_INTERNAL_a97e003b_4_k_cu_3d516ca96thrust24THRUST_300001_SM_1000_NS12placeholders2_5E[1];
.global .align 1 .b8 _ZN34_INTERNAL_a97e003b_4_k_cu_3d516ca96thrust24THRUST_300001_SM_1000_NS12placeholders2_6E[1];
.global .align 1 .b8 _ZN34_INTERNAL_a97e003b_4_k_cu_3d516ca96thrust24THRUST_300001_SM_1000_NS12placeholders2_7E[1];
.global .align 1 .b8 _ZN34_INTERNAL_a97e003b_4_k_cu_3d516ca96thrust24THRUST_300001_SM_1000_NS12placeholders2_8E[1];
.global .align 1 .b8 _ZN34_INTERNAL_a97e003b_4_k_cu_3d516ca96thrust24THRUST_300001_SM_1000_NS12placeholders2_9E[1];
.global .align 1 .b8 _ZN34_INTERNAL_a97e003b_4_k_cu_3d516ca96thrust24THRUST_300001_SM_1000_NS12placeholders3_10E[1];
.global .align 1 .b8 _ZN34_INTERNAL_a97e003b_4_k_cu_3d516ca96thrust24THRUST_300001_SM_1000_NS3seqE[1];

.visible .entry _Z9sumKernelPKiPim(
	.param .u64 .ptr .align 1 _Z9sumKernelPKiPim_param_0,
	.param .u64 .ptr .align 1 _Z9sumKernelPKiPim_param_1,
	.param .u64 _Z9sumKernelPKiPim_param_2
)
{
	.reg .pred 	%p<4>;
	.reg .b32 	%r<31>;
	.reg .b64 	%rd<9>;
	// demoted variable
	.shared .align 4 .b8 _ZZ9sumKernelPKiPimE12temp_storage[44];
	ld.param.u64 	%rd2, [_Z9sumKernelPKiPim_param_0];
	ld.param.u64 	%rd3, [_Z9sumKernelPKiPim_param_1];
	ld.param.u64 	%rd4, [_Z9sumKernelPKiPim_param_2];
	mov.u32 	%r1, %tid.x;
	mov.u32 	%r6, %ctaid.x;
	mov.u32 	%r7, %ntid.x;
	mad.lo.s32 	%r8, %r6, %r7, %r1;
	cvt.s64.s32 	%rd1, %r8;
	setp.le.u64 	%p1, %rd4, %rd1;
	mov.b32 	%r30, 0;
	@%p1 bra 	$L__BB0_2;
	cvta.to.global.u64 	%rd5, %rd2;
	shl.b64 	%rd6, %rd1, 2;
	add.s64 	%rd7, %rd5, %rd6;
	ld.global.u32 	%r30, [%rd7];
$L__BB0_2:
	// begin inline asm
	mov.u32 %r9, %laneid;
	// end inline asm
	mov.b32 	%r10, -1;
	redux.sync.add.s32 %r4, %r30, %r10;
	setp.ne.s32 	%p2, %r9, 0;
	@%p2 bra 	$L__BB0_4;
	shr.u32 	%r11, %r1, 3;
	and.b32  	%r12, %r11, 124;
	mov.u32 	%r13, _ZZ9sumKernelPKiPimE12temp_storage;
	add.s32 	%r14, %r13, %r12;
	st.shared.u32 	[%r14+8], %r4;
$L__BB0_4:
	bar.sync 	0;
	setp.ne.s32 	%p3, %r1, 0;
	@%p3 bra 	$L__BB0_6;
	ld.shared.u32 	%r17, [_ZZ9sumKernelPKiPimE12temp_storage+12];
	add.s32 	%r18, %r17, %r4;
	ld.shared.u32 	%r19, [_ZZ9sumKernelPKiPimE12temp_storage+16];
	add.s32 	%r20, %r18, %r19;
	ld.shared.u32 	%r21, [_ZZ9sumKernelPKiPimE12temp_storage+20];
	add.s32 	%r22, %r20, %r21;
	ld.shared.u32 	%r23, [_ZZ9sumKernelPKiPimE12temp_storage+24];
	add.s32 	%r24, %r22, %r23;
	ld.shared.u32 	%r25, [_ZZ9sumKernelPKiPimE12temp_storage+28];
	add.s32 	%r26, %r24, %r25;
	ld.shared.u32 	%r27, [_ZZ9sumKernelPKiPimE12temp_storage+32];
	add.s32 	%r28, %r26, %r27;
	ld.shared.u32 	%r29, [_ZZ9sumKernelPKiPimE12temp_storage+36];
	add.s32 	%r16, %r28, %r29;
	// begin inline asm
	atom.add.relaxed.gpu.s32 %r15,[%rd3],%r16;
	// end inline asm
$L__BB0_6:
	ret;

}
	// .globl	_ZN3cub18CUB_300001_SM_10006detail11EmptyKernelIvEEvv
.visible .entry _ZN3cub18CUB_300001_SM_10006detail11EmptyKernelIvEEvv()
{


	ret;

}
	// .globl	_ZN3cub18CUB_300001_SM_10006detail8for_each13static_kernelINS2_12policy_hub_t12policy_500_tEmN6thrust24THRUST_300001_SM_1000_NS8cuda_cub20__uninitialized_fill7functorINS7_10device_ptrIiEEiEEEEvT0_T1_
.visible .entry _ZN3cub18CUB_300001_SM_10006detail8for_each13static_kernelINS2_12policy_hub_t12policy_500_tEmN6thrust24THRUST_300001_SM_1000_NS8cuda_cub20__uninitialized_fill7functorINS7_10device_ptrIiEEiEEEEvT0_T1_(
	.param .u64 _ZN3cub18CUB_300001_SM_10006detail8for_each13static_kernelINS2_12policy_hub_t12policy_500_tEmN6thrust24THRUST_300001_SM_1000_NS8cuda_cub20__uninitialized_fill7functorINS7_10device_ptrIiEEiEEEEvT0_T1__param_0,
	.param .align 8 .b8 _ZN3cub18CUB_300001_SM_10006detail8for_each13static_kernelINS2_12policy_hub_t12policy_500_tEmN6thrust24THRUST_300001_SM_1000_NS8cuda_cub20__uninitialized_fill7functorINS7_10device_ptrIiEEiEEEEvT0_T1__param_1[16]
)
.maxntid 256
{
	.reg .pred 	%p<4>;
	.reg .b16 	%rs<5>;
	.reg .b32 	%r<12>;
	.reg .b64 	%rd<16>;

	ld.param.u32 	%r3, [_ZN3cub18CUB_300001_SM_10006detail8for_each13static_kernelINS2_12policy_hub_t12policy_500_tEmN6thrust24THRUST_300001_SM_1000_NS8cuda_cub20__uninitialized_fill7functorINS7_10device_ptrIiEEiEEEEvT0_T1__param_1+8];
	ld.param.u64 	%rd4, [_ZN3cub18CUB_300001_SM_10006detail8for_each13static_kernelINS2_12policy_hub_t12policy_500_tEmN6thrust24THRUST_300001_SM_1000_NS8cuda_cub20__uninitialized_fill7functorINS7_10device_ptrIiEEiEEEEvT0_T1__param_1];
	ld.param.u64 	%rd5, [_ZN3cub18CUB_300001_SM_10006detail8for_each13static_kernelINS2_12policy_hub_t12policy_500_tEmN6thrust24THRUST_300001_SM_1000_NS8cuda_cub20__uninitialized_fill7functorINS7_10device_ptrIiEEiEEEEvT0_T1__param_0];
	mov.u32 	%r9, %ctaid.x;
	mul.wide.u32 	%rd1, %r9, 512;
	sub.s64 	%rd2, %rd5, %rd1;
	setp.lt.u64 	%p1, %rd2, 512;
	@%p1 bra 	$L__BB2_2;
	mov.u32 	%r11, %tid.x;
	cvta.to.global.u64 	%rd11, %rd4;
	cvt.u64.u32 	%rd12, %r11;
	add.s64 	%rd13, %rd1, %rd12;
	shl.b64 	%rd14, %rd13, 2;
	add.s64 	%rd15, %rd11, %rd14;
	st.global.u32 	[%rd15], %r3;
	st.global.u32 	[%rd15+1024], %r3;
	bra.uni 	$L__BB2_6;
$L__BB2_2:
	cvta.to.global.u64 	%rd6, %rd4;
	mov.u32 	%r2, %tid.x;
	cvt.u64.u32 	%rd7, %r2;
	setp.le.u64 	%p2, %rd2, %rd7;
	add.s64 	%rd8, %rd1, %rd7;
	shl.b64 	%rd9, %rd8, 2;
	add.s64 	%rd3, %rd6, %rd9;
	@%p2 bra 	$L__BB2_4;
	st.global.u32 	[%rd3], %r3;
$L__BB2_4:
	add.s32 	%r10, %r2, 256;
	cvt.u64.u32 	%rd10, %r10;
	setp.le.u64 	%p3, %rd2, %rd10;
	@%p3 bra 	$L__BB2_6;
	st.global.u32 	[%rd3+1024], %r3;
$L__BB2_6:
	ret;

}


// ===== COMPILED SASS (sm_100) =====

	.target	sm_100

	.elftype	@"ET_EXEC"


//--------------------- .note.nv.tkinfo           --------------------------
	.section	.note.nv.tkinfo,"",@"SHT_NOTE"
	.sectionflags	@"SHF_NOTE_NV_TKINFO"
	.tkinfo
        /*0018*/ 	.word	0x00000002
        /*0030*/ 	.string	""
        /*0030*/ 	.string	"ptxas"
        /*0030*/ 	.string	"Cuda compilation tools, release 13.0, V13.0.88"
        /*0030*/ 	.string	"Build cuda_13.0.r13.0/compiler.36424714_0"
        /*0030*/ 	.string	"-arch sm_100 -m 64 "



//--------------------- .note.nv.cuinfo           --------------------------
	.section	.note.nv.cuinfo,"",@"SHT_NOTE"
	.sectionflags	@"SHF_NOTE_NV_CUINFO"
        /*0018*/ 	.short	0x0002
        /*001a*/ 	.short	0x0064
        /*001c*/ 	.short	0x0082
	.zero		2


//--------------------- .nv.info                  --------------------------
	.section	.nv.info,"",@"SHT_CUDA_INFO"
	.align	4


	//----- nvinfo : EIATTR_REGCOUNT
	.align		4
        /*0000*/ 	.byte	0x04, 0x2f
        /*0002*/ 	.short	(.L_44 - .L_43)
	.align		4
.L_43:
        /*0004*/ 	.word	index@(_Z9sumKernelPKiPim)
        /*0008*/ 	.word	0x00000010


	//----- nvinfo : EIATTR_FRAME_SIZE
	.align		4
.L_44:
        /*000c*/ 	.byte	0x04, 0x11
        /*000e*/ 	.short	(.L_46 - .L_45)
	.align		4
.L_45:
        /*0010*/ 	.word	index@(_Z9sumKernelPKiPim)
        /*0014*/ 	.word	0x00000000


	//----- nvinfo : EIATTR_REGCOUNT
	.align		4
.L_46:
        /*0018*/ 	.byte	0x04, 0x2f
        /*001a*/ 	.short	(.L_48 - .L_47)
	.align		4
.L_47:
        /*001c*/ 	.word	index@(_ZN3cub18CUB_300001_SM_10006detail11EmptyKernelIvEEvv)
        /*0020*/ 	.word	0x00000004


	//----- nvinfo : EIATTR_FRAME_SIZE
	.align		4
.L_48:
        /*0024*/ 	.byte	0x04, 0x11
        /*0026*/ 	.short	(.L_50 - .L_49)
	.align		4
.L_49:
        /*0028*/ 	.word	index@(_ZN3cub18CUB_300001_SM_10006detail11EmptyKernelIvEEvv)
        /*002c*/ 	.word	0x00000000


	//----- nvinfo : EIATTR_REGCOUNT
	.align		4
.L_50:
        /*0030*/ 	.byte	0x04, 0x2f
        /*0032*/ 	.short	(.L_52 - .L_51)
	.align		4
.L_51:
        /*0034*/ 	.word	index@(_ZN3cub18CUB_300001_SM_10006detail8for_each13static_kernelINS2_12policy_hub_t12policy_500_tEmN6thrust24THRUST_300001_SM_1000_NS8cuda_cub20__uninitialized_fill7functorINS7_10device_ptrIiEEiEEEEvT0_T1_)
        /*0038*/ 	.word	0x00000008


	//----- nvinfo : EIATTR_FRAME_SIZE
	.align		4
.L_52:
        /*003c*/ 	.byte	0x04, 0x11
        /*003e*/ 	.short	(.L_54 - .L_53)
	.align		4
.L_53:
        /*0040*/ 	.word	index@(_ZN3cub18CUB_300001_SM_10006detail8for_each13static_kernelINS2_12policy_hub_t12policy_500_tEmN6thrust24THRUST_300001_SM_1000_NS8cuda_cub20__uninitialized_fill7functorINS7_10device_ptrIiEEiEEEEvT0_T1_)
        /*0044*/ 	.word	0x00000000


	//----- nvinfo : EIATTR_MIN_STACK_SIZE
	.align		4
.L_54:
        /*0048*/ 	.byte	0x04, 0x12
        /*004a*/ 	.short	(.L_56 - .L_55)
	.align		4
.L_55:
        /*004c*/ 	.word	index@(_ZN3cub18CUB_300001_SM_10006detail8for_each13static_kernelINS2_12policy_hub_t12policy_500_tEmN6thrust24THRUST_300001_SM_1000_NS8cuda_cub20__uninitialized_fill7functorINS7_10device_ptrIiEEiEEEEvT0_T1_)
        /*0050*/ 	.word	0x00000000


	//----- nvinfo : EIATTR_MIN_STACK_SIZE
	.align		4
.L_56:
        /*0054*/ 	.byte	0x04, 0x12
        /*0056*/ 	.short	(.L_58 - .L_57)
	.align		4
.L_57:
        /*0058*/ 	.word	index@(_ZN3cub18CUB_300001_SM_10006detail11EmptyKernelIvEEvv)
        /*005c*/ 	.word	0x00000000


	//----- nvinfo : EIATTR_MIN_STACK_SIZE
	.align		4
.L_58:
        /*0060*/ 	.byte	0x04, 0x12
        /*0062*/ 	.short	(.L_60 - .L_59)
	.align		4
.L_59:
        /*0064*/ 	.word	index@(_Z9sumKernelPKiPim)
        /*0068*/ 	.word	0x00000000
.L_60:


//--------------------- .nv.compat                --------------------------
	.section	.nv.compat,"",@"SHT_CUDA_COMPAT_INFO"
	.align	4
        /*0000*/ 	.byte	0x02, 0x09, 0x00, 0x00, 0x02, 0x02, 0x01, 0x00, 0x02, 0x05, 0x05, 0x00, 0x03, 0x07, 0x01, 0x01
        /*0010*/ 	.byte	0x02, 0x03, 0x00, 0x00, 0x02, 0x06, 0x01, 0x00, 0x04, 0x0b, 0x08, 0x00, 0x09, 0x00, 0x00, 0x00
        /*0020*/ 	.byte	0x00, 0x00, 0x00, 0x00


//--------------------- .nv.info._ZN3cub18CUB_300001_SM_10006detail8for_each13static_kernelINS2_12policy_hub_t12policy_500_tEmN6thrust24THRUST_300001_SM_1000_NS8cuda_cub20__uninitialized_fill7functorINS7_10device_ptrIiEEiEEEEvT0_T1_ --------------------------
	.section	.nv.info._ZN3cub18CUB_300001_SM_10006detail8for_each13static_kernelINS2_12policy_hub_t12policy_500_tEmN6thrust24THRUST_300001_SM_1000_NS8cuda_cub20__uninitialized_fill7functorINS7_10device_ptrIiEEiEEEEvT0_T1_,"",@"SHT_CUDA_INFO"
	.sectionflags	@""
	.align	4


	//----- nvinfo : EIATTR_CUDA_API_VERSION
	.align		4
        /*0000*/ 	.byte	0x04, 0x37
        /*0002*/ 	.short	(.L_62 - .L_61)
.L_61:
        /*0004*/ 	.word	0x00000082


	//----- nvinfo : EIATTR_KPARAM_INFO
	.align		4
.L_62:
        /*0008*/ 	.byte	0x04, 0x17
        /*000a*/ 	.short	(.L_64 - .L_63)
.L_63:
        /*000c*/ 	.word	0x00000000
        /*0010*/ 	.short	0x0001
        /*0012*/ 	.short	0x0008
        /*0014*/ 	.byte	0x00, 0xf0, 0x41, 0x00


	//----- nvinfo : EIATTR_KPARAM_INFO
	.align		4
.L_64:
        /*0018*/ 	.byte	0x04, 0x17
        /*001a*/ 	.short	(.L_66 - .L_65)
.L_65:
        /*001c*/ 	.word	0x00000000
        /*0020*/ 	.short	0x0000
        /*0022*/ 	.short	0x0000
        /*0024*/ 	.byte	0x00, 0xf0, 0x21, 0x00


	//----- nvinfo : EIATTR_SPARSE_MMA_MASK
	.align		4
.L_66:
        /*0028*/ 	.byte	0x03, 0x50
        /*002a*/ 	.short	0x0000


	//----- nvinfo : EIATTR_MAXREG_COUNT
	.align		4
        /*002c*/ 	.byte	0x03, 0x1b
        /*002e*/ 	.short	0x00ff


	//----- nvinfo : EIATTR_MERCURY_ISA_VERSION
	.align		4
        /*0030*/ 	.byte	0x03, 0x5f
        /*0032*/ 	.short	0x0101


	//----- nvinfo : EIATTR_VRC_CTA_INIT_COUNT
	.align		4
        /*0034*/ 	.byte	0x02, 0x4a
	.zero		1
	.zero		1


	//----- nvinfo : EIATTR_EXIT_INSTR_OFFSETS
	.align		4
        /*0038*/ 	.byte	0x04, 0x1c
        /*003a*/ 	.short	(.L_68 - .L_67)


	//   ....[0]....
.L_67:
        /*003c*/ 	.word	0x00000130


	//   ....[1]....
        /*0040*/ 	.word	0x00000230


	//   ....[2]....
        /*0044*/ 	.word	0x00000260


	//----- nvinfo : EIATTR_MAX_THREADS
	.align		4
.L_68:
        /*0048*/ 	.byte	0x04, 0x05
        /*004a*/ 	.short	(.L_70 - .L_69)
.L_69:
        /*004c*/ 	.word	0x00000100
        /*0050*/ 	.word	0x00000001
        /*0054*/ 	.word	0x00000001


	//----- nvinfo : EIATTR_CBANK_PARAM_SIZE
	.align		4
.L_70:
        /*0058*/ 	.byte	0x03, 0x19
        /*005a*/ 	.short	0x0018


	//----- nvinfo : EIATTR_PARAM_CBANK
	.align		4
        /*005c*/ 	.byte	0x04, 0x0a
        /*005e*/ 	.short	(.L_72 - .L_71)
	.align		4
.L_71:
        /*0060*/ 	.word	index@(.nv.constant0._ZN3cub18CUB_300001_SM_10006detail8for_each13static_kernelINS2_12policy_hub_t12policy_500_tEmN6thrust24THRUST_300001_SM_1000_NS8cuda_cub20__uninitialized_fill7functorINS7_10device_ptrIiEEiEEEEvT0_T1_)
        /*0064*/ 	.short	0x0380
        /*0066*/ 	.short	0x0018


	//----- nvinfo : EIATTR_SW_WAR
	.align		4
.L_72:
        /*0068*/ 	.byte	0x04, 0x36
        /*006a*/ 	.short	(.L_74 - .L_73)
.L_73:
        /*006c*/ 	.word	0x00000008
.L_74:


//--------------------- .nv.info._ZN3cub18CUB_300001_SM_10006detail11EmptyKernelIvEEvv --------------------------
	.section	.nv.info._ZN3cub18CUB_300001_SM_10006detail11EmptyKernelIvEEvv,"",@"SHT_CUDA_INFO"
	.sectionflags	@""
	.align	4


	//----- nvinfo : EIATTR_CUDA_API_VERSION
	.align		4
        /*0000*/ 	.byte	0x04, 0x37
        /*0002*/ 	.short	(.L_76 - .L_75)
.L_75:
        /*0004*/ 	.word	0x00000082


	//----- nvinfo : EIATTR_SPARSE_MMA_MASK
	.align		4
.L_76:
        /*0008*/ 	.byte	0x03, 0x50
        /*000a*/ 	.short	0x0000


	//----- nvinfo : EIATTR_MAXREG_COUNT
	.align		4
        /*000c*/ 	.byte	0x03, 0x1b
        /*000e*/ 	.short	0x00ff


	//----- nvinfo : EIATTR_MERCURY_ISA_VERSION
	.align		4
        /*0010*/ 	.byte	0x03, 0x5f
        /*0012*/ 	.short	0x0101


	//----- nvinfo : EIATTR_VRC_CTA_INIT_COUNT
	.align		4
        /*0014*/ 	.byte	0x02, 0x4a
	.zero		1
	.zero		1


	//----- nvinfo : EIATTR_EXIT_INSTR_OFFSETS
	.align		4
        /*0018*/ 	.byte	0x04, 0x1c
        /*001a*/ 	.short	(.L_78 - .L_77)


	//   ....[0]....
.L_77:
        /*001c*/ 	.word	0x00000010


	//----- nvinfo : EIATTR_SW_WAR
	.align		4
.L_78:
        /*0020*/ 	.byte	0x04, 0x36
        /*0022*/ 	.short	(.L_80 - .L_79)
.L_79:
        /*0024*/ 	.word	0x00000008
.L_80:


//--------------------- .nv.info._Z9sumKernelPKiPim --------------------------
	.section	.nv.info._Z9sumKernelPKiPim,"",@"SHT_CUDA_INFO"
	.sectionflags	@""
	.align	4


	//----- nvinfo : EIATTR_CUDA_API_VERSION
	.align		4
        /*0000*/ 	.byte	0x04, 0x37
        /*0002*/ 	.short	(.L_82 - .L_81)
.L_81:
        /*0004*/ 	.word	0x00000082


	//----- nvinfo : EIATTR_KPARAM_INFO
	.align		4
.L_82:
        /*0008*/ 	.byte	0x04, 0x17
        /*000a*/ 	.short	(.L_84 - .L_83)
.L_83:
        /*000c*/ 	.word	0x00000000
        /*0010*/ 	.short	0x0002
        /*0012*/ 	.short	0x0010
        /*0014*/ 	.byte	0x00, 0xf0, 0x21, 0x00


	//----- nvinfo : EIATTR_KPARAM_INFO
	.align		4
.L_84:
        /*0018*/ 	.byte	0x04, 0x17
        /*001a*/ 	.short	(.L_86 - .L_85)
.L_85:
        /*001c*/ 	.word	0x00000000
        /*0020*/ 	.short	0x0001
        /*0022*/ 	.short	0x0008
        /*0024*/ 	.byte	0x00, 0xf5, 0x21, 0x00


	//----- nvinfo : EIATTR_KPARAM_INFO
	.align		4
.L_86:
        /*0028*/ 	.byte	0x04, 0x17
        /*002a*/ 	.short	(.L_88 - .L_87)
.L_87:
        /*002c*/ 	.word	0x00000000
        /*0030*/ 	.short	0x0000
        /*0032*/ 	.short	0x0000
        /*0034*/ 	.byte	0x00, 0xf5, 0x21, 0x00


	//----- nvinfo : EIATTR_SPARSE_MMA_MASK
	.align		4
.L_88:
        /*0038*/ 	.byte	0x03, 0x50
        /*003a*/ 	.short	0x0000


	//----- nvinfo : EIATTR_MAXREG_COUNT
	.align		4
        /*003c*/ 	.byte	0x03, 0x1b
        /*003e*/ 	.short	0x00ff


	//----- nvinfo : EIATTR_NUM_BARRIERS
	.align		4
        /*0040*/ 	.byte	0x02, 0x4c
        /*0042*/ 	.byte	0x01
	.zero		1


	//----- nvinfo : EIATTR_MERCURY_ISA_VERSION
	.align		4
        /*0044*/ 	.byte	0x03, 0x5f
        /*0046*/ 	.short	0x0101


	//----- nvinfo : EIATTR_COOP_GROUP_MASK_REGIDS
	.align		4
        /*0048*/ 	.byte	0x04, 0x29
        /*004a*/ 	.short	(.L_90 - .L_89)


	//   ....[0]....
.L_89:
        /*004c*/ 	.word	0xffffffff


	//----- nvinfo : EIATTR_COOP_GROUP_INSTR_OFFSETS
	.align		4
.L_90:
        /*0050*/ 	.byte	0x04, 0x28
        /*0052*/ 	.short	(.L_92 - .L_91)


	//   ....[0]....
.L_91:
        /*0054*/ 	.word	0x00000180


	//----- nvinfo : EIATTR_VRC_CTA_INIT_COUNT
	.align		4
.L_92:
        /*0058*/ 	.byte	0x02, 0x4a
	.zero		1
	.zero		1


	//----- nvinfo : EIATTR_EXIT_INSTR_OFFSETS
	.align		4
        /*005c*/ 	.byte	0x04, 0x1c
        /*005e*/ 	.short	(.L_94 - .L_93)


	//   ....[0]....
.L_93:
        /*0060*/ 	.word	0x000001c0


	//   ....[1]....
        /*0064*/ 	.word	0x00000290


	//----- nvinfo : EIATTR_CBANK_PARAM_SIZE
	.align		4
.L_94:
        /*0068*/ 	.byte	0x03, 0x19
        /*006a*/ 	.short	0x0018


	//----- nvinfo : EIATTR_PARAM_CBANK
	.align		4
        /*006c*/ 	.byte	0x04, 0x0a
        /*006e*/ 	.short	(.L_96 - .L_95)
	.align		4
.L_95:
        /*0070*/ 	.word	index@(.nv.constant0._Z9sumKernelPKiPim)
        /*0074*/ 	.short	0x0380
        /*0076*/ 	.short	0x0018


	//----- nvinfo : EIATTR_SW_WAR
	.align		4
.L_96:
        /*0078*/ 	.byte	0x04, 0x36
        /*007a*/ 	.short	(.L_98 - .L_97)
.L_97:
        /*007c*/ 	.word	0x00000008
.L_98:


//--------------------- .nv.callgraph             --------------------------
	.section	.nv.callgraph,"",@"SHT_CUDA_CALLGRAPH"
	.align	4
	.sectionentsize	8
	.align		4
        /*0000*/ 	.word	0x00000000
	.align		4
        /*0004*/ 	.word	0xffffffff
	.align		4
        /*0008*/ 	.word	0x00000000
	.align		4
        /*000c*/ 	.word	0xfffffffe
	.align		4
        /*0010*/ 	.word	0x00000000
	.align		4
        /*0014*/ 	.word	0xfffffffd
	.align		4
        /*0018*/ 	.word	0x00000000
	.align		4
        /*001c*/ 	.word	0xfffffffc


//--------------------- .nv.constant4             --------------------------
	.section	.nv.constant4,"a",@progbits
	.align	8
	.align		8
.nv.constant4:
        /*0000*/ 	.dword	_ZN34_INTERNAL_a97e003b_4_k_cu_3d516ca94cuda3std3__45__cpo5beginE
	.align		8
        /*0008*/ 	.dword	_ZN34_INTERNAL_a97e003b_4_k_cu_3d516ca94cuda3std3__45__cpo3endE
	.align		8
        /*0010*/ 	.dword	_ZN34_INTERNAL_a97e003b_4_k_cu_3d516ca94cuda3std3__45__cpo6cbeginE
	.align		8
        /*0018*/ 	.dword	_ZN34_INTERNAL_a97e003b_4_k_cu_3d516ca94cuda3std3__45__cpo4cendE
	.align		8
        /*0020*/ 	.dword	_ZN34_INTERNAL_a97e003b_4_k_cu_3d516ca94cuda3std3__45__cpo6rbeginE
	.align		8
        /*0028*/ 	.dword	_ZN34_INTERNAL_a97e003b_4_k_cu_3d516ca94cuda3std3__45__cpo4rendE
	.align		8
        /*0030*/ 	.dword	_ZN34_INTERNAL_a97e003b_4_k_cu_3d516ca94cuda3std3__45__cpo7crbeginE
	.align		8
        /*0038*/ 	.dword	_ZN34_INTERNAL_a97e003b_4_k_cu_3d516ca94cuda3std3__45__cpo5crendE
	.align		8
        /*0040*/ 	.dword	_ZN34_INTERNAL_a97e003b_4_k_cu_3d516ca94cuda3std3__436_GLOBAL__N__a97e003b_4_k_cu_3d516ca96ignoreE
	.align		8
        /*0048*/ 	.dword	_ZN34_INTERNAL_a97e003b_4_k_cu_3d516ca94cuda3std3__419piecewise_constructE
	.align		8
        /*0050*/ 	.dword	_ZN34_INTERNAL_a97e003b_4_k_cu_3d516ca94cuda3std3__48in_placeE
	.align		8
        /*0058*/ 	.dword	_ZN34_INTERNAL_a97e003b_4_k_cu_3d516ca94cuda3std3__420unreachable_sentinelE
	.align		8
        /*0060*/ 	.dword	_ZN34_INTERNAL_a97e003b_4_k_cu_3d516ca94cuda3std3__47nulloptE
	.align		8
        /*0068*/ 	.dword	_ZN34_INTERNAL_a97e003b_4_k_cu_3d516ca94cuda3std3__48unexpectE
	.align		8
        /*0070*/ 	.dword	_ZN34_INTERNAL_a97e003b_4_k_cu_3d516ca94cuda3std6ranges3__45__cpo4swapE
	.align		8
        /*0078*/ 	.dword	_ZN34_INTERNAL_a97e003b_4_k_cu_3d516ca94cuda3std6ranges3__45__cpo9iter_moveE
	.align		8
        /*0080*/ 	.dword	_ZN34_INTERNAL_a97e003b_4_k_cu_3d516ca94cuda3std6ranges3__45__cpo5beginE
	.align		8
        /*0088*/ 	.dword	_ZN34_INTERNAL_a97e003b_4_k_cu_3d516ca94cuda3std6ranges3__45__cpo3endE
	.align		8
        /*0090*/ 	.dword	_ZN34_INTERNAL_a97e003b_4_k_cu_3d516ca94cuda3std6ranges3__45__cpo6cbeginE
	.align		8
        /*0098*/ 	.dword	_ZN34_INTERNAL_a97e003b_4_k_cu_3d516ca94cuda3std6ranges3__45__cpo4cendE
	.align		8
        /*00a0*/ 	.dword	_ZN34_INTERNAL_a97e003b_4_k_cu_3d516ca94cuda3std6ranges3__45__cpo7advanceE
	.align		8
        /*00a8*/ 	.dword	_ZN34_INTERNAL_a97e003b_4_k_cu_3d516ca94cuda3std6ranges3__45__cpo9iter_swapE
	.align		8
        /*00b0*/ 	.dword	_ZN34_INTERNAL_a97e003b_4_k_cu_3d516ca94cuda3std6ranges3__45__cpo4nextE
	.align		8
        /*00b8*/ 	.dword	_ZN34_INTERNAL_a97e003b_4_k_cu_3d516ca94cuda3std6ranges3__45__cpo4prevE
	.align		8
        /*00c0*/ 	.dword	_ZN34_INTERNAL_a97e003b_4_k_cu_3d516ca94cuda3std6ranges3__45__cpo4dataE
	.align		8
        /*00c8*/ 	.dword	_ZN34_INTERNAL_a97e003b_4_k_cu_3d516ca94cuda3std6ranges3__45__cpo5cdataE
	.align		8
        /*00d0*/ 	.dword	_ZN34_INTERNAL_a97e003b_4_k_cu_3d516ca94cuda3std6ranges3__45__cpo4sizeE
	.align		8
        /*00d8*/ 	.dword	_ZN34_INTERNAL_a97e003b_4_k_cu_3d516ca94cuda3std6ranges3__45__cpo5ssizeE
	.align		8
        /*00e0*/ 	.dword	_ZN34_INTERNAL_a97e003b_4_k_cu_3d516ca94cuda3std6ranges3__45__cpo8distanceE
	.align		8
        /*00e8*/ 	.dword	_ZN34_INTERNAL_a97e003b_4_k_cu_3d516ca96thrust24THRUST_300001_SM_1000_NS8cuda_cub3parE
	.align		8
        /*00f0*/ 	.dword	_ZN34_INTERNAL_a97e003b_4_k_cu_3d516ca96thrust24THRUST_300001_SM_1000_NS8cuda_cub10par_nosyncE
	.align		8
        /*00f8*/ 	.dword	_ZN34_INTERNAL_a97e003b_4_k_cu_3d516ca96thrust24THRUST_300001_SM_1000_NS6system6detail10sequential3seqE
	.align		8
        /*0100*/ 	.dword	_ZN34_INTERNAL_a97e003b_4_k_cu_3d516ca96thrust24THRUST_300001_SM_1000_NS12placeholders2_1E
	.align		8
        /*0108*/ 	.dword	_ZN34_INTERNAL_a97e003b_4_k_cu_3d516ca96thrust24THRUST_300001_SM_1000_NS12placeholders2_2E
	.align		8
        /*0110*/ 	.dword	_ZN34_INTERNAL_a97e003b_4_k_cu_3d516ca96thrust24THRUST_300001_SM_1000_NS12placeholders2_3E
	.align		8
        /*0118*/ 	.dword	_ZN34_INTERNAL_a97e003b_4_k_cu_3d516ca96thrust24THRUST_300001_SM_1000_NS12placeholders2_4E
	.align		8
        /*0120*/ 	.dword	_ZN34_INTERNAL_a97e003b_4_k_cu_3d516ca96thrust24THRUST_300001_SM_1000_NS12placeholders2_5E
	.align		8
        /*0128*/ 	.dword	_ZN34_INTERNAL_a97e003b_4_k_cu_3d516ca96thrust24THRUST_300001_SM_1000_NS12placeholders2_6E
	.align		8
        /*0130*/ 	.dword	_ZN34_INTERNAL_a97e003b_4_k_cu_3d516ca96thrust24THRUST_300001_SM_1000_NS12placeholders2_7E
	.align		8
        /*0138*/ 	.dword	_ZN34_INTERNAL_a97e003b_4_k_cu_3d516ca96thrust24THRUST_300001_SM_1000_NS12placeholders2_8E
	.align		8
        /*0140*/ 	.dword	_ZN34_INTERNAL_a97e003b_4_k_cu_3d516ca96thrust24THRUST_300001_SM_1000_NS12placeholders2_9E
	.align		8
        /*0148*/ 	.dword	_ZN34_INTERNAL_a97e003b_4_k_cu_3d516ca96thrust24THRUST_300001_SM_1000_NS12placeholders3_10E
	.align		8
        /*0150*/ 	.dword	_ZN34_INTERNAL_a97e003b_4_k_cu_3d516ca96thrust24THRUST_300001_SM_1000_NS3seqE


//--------------------- .text._ZN3cub18CUB_300001_SM_10006detail8for_each13static_kernelINS2_12policy_hub_t12policy_500_tEmN6thrust24THRUST_300001_SM_1000_NS8cuda_cub20__uninitialized_fill7functorINS7_10device_ptrIiEEiEEEEvT0_T1_ --------------------------
	.section	.text._ZN3cub18CUB_300001_SM_10006detail8for_each13static_kernelINS2_12policy_hub_t12policy_500_tEmN6thrust24THRUST_300001_SM_1000_NS8cuda_cub20__uninitialized_fill7functorINS7_10device_ptrIiEEiEEEEvT0_T1_,"ax",@progbits
	.align	128
        .global         _ZN3cub18CUB_300001_SM_10006detail8for_each13static_kernelINS2_12policy_hub_t12policy_500_tEmN6thrust24THRUST_300001_SM_1000_NS8cuda_cub20__uninitialized_fill7functorINS7_10device_ptrIiEEiEEEEvT0_T1_
        .type           _ZN3cub18CUB_300001_SM_10006detail8for_each13static_kernelINS2_12policy_hub_t12policy_500_tEmN6thrust24THRUST_300001_SM_1000_NS8cuda_cub20__uninitialized_fill7functorINS7_10device_ptrIiEEiEEEEvT0_T1_,@function
        .size           _ZN3cub18CUB_300001_SM_10006detail8for_each13static_kernelINS2_12policy_hub_t12policy_500_tEmN6thrust24THRUST_300001_SM_1000_NS8cuda_cub20__uninitialized_fill7functorINS7_10device_ptrIiEEiEEEEvT0_T1_,(.L_x_4 - _ZN3cub18CUB_300001_SM_10006detail8for_each13static_kernelINS2_12policy_hub_t12policy_500_tEmN6thrust24THRUST_300001_SM_1000_NS8cuda_cub20__uninitialized_fill7functorINS7_10device_ptrIiEEiEEEEvT0_T1_)
        .other          _ZN3cub18CUB_300001_SM_10006detail8for_each13static_kernelINS2_12policy_hub_t12policy_500_tEmN6thrust24THRUST_300001_SM_1000_NS8cuda_cub20__uninitialized_fill7functorINS7_10device_ptrIiEEiEEEEvT0_T1_,@"STO_CUDA_ENTRY STV_DEFAULT"
_ZN3cub18CUB_300001_SM_10006detail8for_each13static_kernelINS2_12policy_hub_t12policy_500_tEmN6thrust24THRUST_300001_SM_1000_NS8cuda_cub20__uninitialized_fill7functorINS7_10device_ptrIiEEiEEEEvT0_T1_:
.text._ZN3cub18CUB_300001_SM_10006detail8for_each13static_kernelINS2_12policy_hub_t12policy_500_tEmN6thrust24THRUST_300001_SM_1000_NS8cuda_cub20__uninitialized_fill7functorINS7_10device_ptrIiEEiEEEEvT0_T1_:
[----:B------:R-:W-:Y:S08]  /*0000*/  LDC R1, c[0x0][0x37c] ;  /* 0x0000df00ff017b82 */ /* 0x000ff00000000800 */
[----:B------:R-:W0:Y:S01]  /*0010*/  S2UR UR4, SR_CTAID.X ;  /* 0x00000000000479c3 */ /* 0x000e220000002500 */
[----:B------:R-:W1:Y:S01]  /*0020*/  LDCU.64 UR6, c[0x0][0x380] ;  /* 0x00007000ff0677ac */ /* 0x000e620008000a00 */
[----:B------:R-:W2:Y:S01]  /*0030*/  LDCU.64 UR8, c[0x0][0x358] ;  /* 0x00006b00ff0877ac */ /* 0x000ea20008000a00 */
[----:B0-----:R-:W-:-:S04]  /*0040*/  UIMAD.WIDE.U32 UR4, UR4, 0x200, URZ ;  /* 0x00000200040478a5 */ /* 0x001fc8000f8e00ff */
[----:B-1----:R-:W-:-:S04]  /*0050*/  UIADD3 UR6, UP0, UPT, -UR4, UR6, URZ ;  /* 0x0000000604067290 */ /* 0x002fc8000ff1e1ff */
[----:B------:R-:W-:Y:S02]  /*0060*/  UIADD3.X UR7, UPT, UPT, ~UR5, UR7, URZ, UP0, !UPT ;  /* 0x0000000705077290 */ /* 0x000fe400087fe5ff */
[----:B------:R-:W-:-:S04]  /*0070*/  UISETP.GE.U32.AND UP0, UPT, UR6, 0x200, UPT ;  /* 0x000002000600788c */ /* 0x000fc8000bf06070 */
[----:B------:R-:W-:-:S09]  /*0080*/  UISETP.GE.U32.AND.EX UP0, UPT, UR7, URZ, UPT, UP0 ;  /* 0x000000ff0700728c */ /* 0x000fd2000bf06100 */
[----:B--2---:R-:W-:Y:S05]  /*0090*/  BRA.U !UP0, `(.L_x_0) ;  /* 0x0000000108287547 */ /* 0x004fea000b800000 */
[----:B------:R-:W0:Y:S01]  /*00a0*/  S2R R0, SR_TID.X ;  /* 0x0000000000007919 */ /* 0x000e220000002100 */
[----:B------:R-:W1:Y:S01]  /*00b0*/  LDCU.64 UR6, c[0x0][0x388] ;  /* 0x00007100ff0677ac */ /* 0x000e620008000a00 */
[----:B------:R-:W2:Y:S01]  /*00c0*/  LDC R5, c[0x0][0x390] ;  /* 0x0000e400ff057b82 */ /* 0x000ea20000000800 */
[----:B0-----:R-:W-:-:S05]  /*00d0*/  IADD3 R0, P0, PT, R0, UR4, RZ ;  /* 0x0000000400007c10 */ /* 0x001fca000ff1e0ff */
[----:B------:R-:W-:Y:S01]  /*00e0*/  IMAD.X R3, RZ, RZ, UR5, P0 ;  /* 0x00000005ff037e24 */ /* 0x000fe200080e06ff */
[----:B-1----:R-:W-:-:S04]  /*00f0*/  LEA R2, P0, R0, UR6, 0x2 ;  /* 0x0000000600027c11 */ /* 0x002fc8000f8010ff */
[----:B------:R-:W-:-:S05]  /*0100*/  LEA.HI.X R3, R0, UR7, R3, 0x2, P0 ;  /* 0x0000000700037c11 */ /* 0x000fca00080f1403 */
[----:B--2---:R-:W-:Y:S04]  /*0110*/  STG.E desc[UR8][R2.64], R5 ;  /* 0x0000000502007986 */ /* 0x004fe8000c101908 */
[----:B------:R-:W-:Y:S01]  /*0120*/  STG.E desc[UR8][R2.64+0x400], R5 ;  /* 0x0004000502007986 */ /* 0x000fe2000c101908 */
[----:B------:R-:W-:Y:S05]  /*0130*/  EXIT ;  /* 0x000000000000794d */ /* 0x000fea0003800000 */
.L_x_0:
[----:B------:R-:W0:Y:S01]  /*0140*/  S2R R0, SR_TID.X ;  /* 0x0000000000007919 */ /* 0x000e220000002100 */
[----:B------:R-:W-:Y:S01]  /*0150*/  IMAD.U32 R2, RZ, RZ, UR7 ;  /* 0x00000007ff027e24 */ /* 0x000fe2000f8e00ff */
[----:B------:R-:W1:Y:S01]  /*0160*/  LDCU.64 UR10, c[0x0][0x388] ;  /* 0x00007100ff0a77ac */ /* 0x000e620008000a00 */
[----:B------:R-:W-:Y:S01]  /*0170*/  IMAD.U32 R4, RZ, RZ, UR7 ;  /* 0x00000007ff047e24 */ /* 0x000fe2000f8e00ff */
[----:B0-----:R-:W-:-:S04]  /*0180*/  ISETP.LT.U32.AND P0, PT, R0, UR6, PT ;  /* 0x0000000600007c0c */ /* 0x001fc8000bf01070 */
[----:B------:R-:W-:Y:S01]  /*0190*/  ISETP.GT.U32.AND.EX P0, PT, R2, RZ, PT, P0 ;  /* 0x000000ff0200720c */ /* 0x000fe20003f04100 */
[C---:B------:R-:W-:Y:S01]  /*01a0*/  VIADD R2, R0.reuse, 0x100 ;  /* 0x0000010000027836 */ /* 0x040fe20000000000 */
[----:B------:R-:W-:-:S04]  /*01b0*/  IADD3 R0, P2, PT, R0, UR4, RZ ;  /* 0x0000000400007c10 */ /* 0x000fc8000ff5e0ff */
[----:B------:R-:W-:Y:S01]  /*01c0*/  ISETP.LT.U32.AND P1, PT, R2, UR6, PT ;  /* 0x0000000602007c0c */ /* 0x000fe2000bf21070 */
[----:B------:R-:W-:Y:S01]  /*01d0*/  IMAD.X R3, RZ, RZ, UR5, P2 ;  /* 0x00000005ff037e24 */ /* 0x000fe200090e06ff */
[----:B-1----:R-:W-:Y:S02]  /*01e0*/  LEA R2, P2, R0, UR10, 0x2 ;  /* 0x0000000a00027c11 */ /* 0x002fe4000f8410ff */
[----:B------:R-:W-:Y:S02]  /*01f0*/  ISETP.GT.U32.AND.EX P1, PT, R4, RZ, PT, P1 ;  /* 0x000000ff0400720c */ /* 0x000fe40003f24110 */
[----:B------:R-:W-:Y:S01]  /*0200*/  LEA.HI.X R3, R0, UR11, R3, 0x2, P2 ;  /* 0x0000000b00037c11 */ /* 0x000fe200090f1403 */
[----:B------:R-:W0:Y:S04]  /*0210*/  @P0 LDC R5, c[0x0][0x390] ;  /* 0x0000e400ff050b82 */ /* 0x000e280000000800 */
[----:B0-----:R0:W-:Y:S06]  /*0220*/  @P0 STG.E desc[UR8][R2.64], R5 ;  /* 0x0000000502000986 */ /* 0x0011ec000c101908 */
[----:B------:R-:W-:Y:S05]  /*0230*/  @!P1 EXIT ;  /* 0x000000000000994d */ /* 0x000fea0003800000 */
[----:B0-----:R-:W0:Y:S02]  /*0240*/  LDC R5, c[0x0][0x390] ;  /* 0x0000e400ff057b82 */ /* 0x001e240000000800 */
[----:B0-----:R-:W-:Y:S01]  /*0250*/  STG.E desc[UR8][R2.64+0x400], R5 ;  /* 0x0004000502007986 */ /* 0x001fe2000c101908 */
[----:B------:R-:W-:Y:S05]  /*0260*/  EXIT ;  /* 0x000000000000794d */ /* 0x000fea0003800000 */
.L_x_1:
[----:B------:R-:W-:-:S00]  /*0270*/  BRA `(.L_x_1) ;  /* 0xfffffffc00fc7947 */ /* 0x000fc0000383ffff */
[----:B------:R-:W-:-:S00]  /*0280*/  NOP ;  /* 0x0000000000007918 */ /* 0x000fc00000000000 */
[----:B------:R-:W-:-:S00]  /*0290*/  NOP ;  /* 0x0000000000007918 */ /* 0x000fc00000000000 */
[----:B------:R-:W-:-:S00]  /*02a0*/  NOP ;  /* 0x0000000000007918 */ /* 0x000fc00000000000 */
[----:B------:R-:W-:-:S00]  /*02b0*/  NOP ;  /* 0x0000000000007918 */ /* 0x000fc00000000000 */
[----:B------:R-:W-:-:S00]  /*02c0*/  NOP ;  /* 0x0000000000007918 */ /* 0x000fc00000000000 */
[----:B------:R-:W-:-:S00]  /*02d0*/  NOP ;  /* 0x0000000000007918 */ /* 0x000fc00000000000 */
[----:B------:R-:W-:-:S00]  /*02e0*/  NOP ;  /* 0x0000000000007918 */ /* 0x000fc00000000000 */
[----:B------:R-:W-:-:S00]  /*02f0*/  NOP ;  /* 0x0000000000007918 */ /* 0x000fc00000000000 */
.L_x_4:


//--------------------- .text._ZN3cub18CUB_300001_SM_10006detail11EmptyKernelIvEEvv --------------------------
	.section	.text._ZN3cub18CUB_300001_SM_10006detail11EmptyKernelIvEEvv,"ax",@progbits
	.align	128
        .global         _ZN3cub18CUB_300001_SM_10006detail11EmptyKernelIvEEvv
        .type           _ZN3cub18CUB_300001_SM_10006detail11EmptyKernelIvEEvv,@function
        .size           _ZN3cub18CUB_300001_SM_10006detail11EmptyKernelIvEEvv,(.L_x_5 - _ZN3cub18CUB_300001_SM_10006detail11EmptyKernelIvEEvv)
        .other          _ZN3cub18CUB_300001_SM_10006detail11EmptyKernelIvEEvv,@"STO_CUDA_ENTRY STV_DEFAULT"
_ZN3cub18CUB_300001_SM_10006detail11EmptyKernelIvEEvv:
.text._ZN3cub18CUB_300001_SM_10006detail11EmptyKernelIvEEvv:
[----:B------:R-:W-:Y:S01]  /*0000*/  LDC R1, c[0x0][0x37c] ;  /* 0x0000df00ff017b82 */ /* 0x000fe20000000800 */
[----:B------:R-:W-:Y:S05]  /*0010*/  EXIT ;  /* 0x000000000000794d */ /* 0x000fea0003800000 */
.L_x_2:
        /* <DEDUP_REMOVED lines=14> */
.L_x_5:


//--------------------- .text._Z9sumKernelPKiPim  --------------------------
	.section	.text._Z9sumKernelPKiPim,"ax",@progbits
	.align	128
        .global         _Z9sumKernelPKiPim
        .type           _Z9sumKernelPKiPim,@function
        .size           _Z9sumKernelPKiPim,(.L_x_6 - _Z9sumKernelPKiPim)
        .other          _Z9sumKernelPKiPim,@"STO_CUDA_ENTRY STV_DEFAULT"
_Z9sumKernelPKiPim:
.text._Z9sumKernelPKiPim:
[----:B------:R-:W-:Y:S01]  /*0000*/  LDC R1, c[0x0][0x37c] ;  /* 0x0000df00ff017b82 */ /* 0x000fe20000000800 */
[----:B------:R-:W0:Y:S07]  /*0010*/  S2R R7, SR_TID.X ;  /* 0x0000000000077919 */ /* 0x000e2e0000002100 */
[----:B------:R-:W0:Y:S01]  /*0020*/  S2UR UR4, SR_CTAID.X ;  /* 0x00000000000479c3 */ /* 0x000e220000002500 */
[----:B------:R-:W1:Y:S07]  /*0030*/  LDCU.64 UR6, c[0x0][0x390] ;  /* 0x00007200ff0677ac */ /* 0x000e6e0008000a00 */
[----:B------:R-:W0:Y:S02]  /*0040*/  LDC R0, c[0x0][0x360] ;  /* 0x0000d800ff007b82 */ /* 0x000e240000000800 */
[----:B0-----:R-:W-:-:S05]  /*0050*/  IMAD R0, R0, UR4, R7 ;  /* 0x0000000400007c24 */ /* 0x001fca000f8e0207 */
[----:B-1----:R-:W-:Y:S02]  /*0060*/  ISETP.GE.U32.AND P0, PT, R0, UR6, PT ;  /* 0x0000000600007c0c */ /* 0x002fe4000bf06070 */
[----:B------:R-:W-:-:S04]  /*0070*/  SHF.R.S32.HI R3, RZ, 0x1f, R0 ;  /* 0x0000001fff037819 */ /* 0x000fc80000011400 */
[----:B------:R-:W-:Y:S01]  /*0080*/  ISETP.GE.U32.AND.EX P0, PT, R3, UR7, PT, P0 ;  /* 0x0000000703007c0c */ /* 0x000fe2000bf06100 */
[----:B------:R-:W0:-:S12]  /*0090*/  LDCU.64 UR6, c[0x0][0x358] ;  /* 0x00006b00ff0677ac */ /* 0x000e180008000a00 */
[----:B------:R-:W1:Y:S02]  /*00a0*/  @!P0 LDC.64 R4, c[0x0][0x380] ;  /* 0x0000e000ff048b82 */ /* 0x000e640000000a00 */
[----:B-1----:R-:W-:-:S04]  /*00b0*/  @!P0 LEA R2, P1, R0, R4, 0x2 ;  /* 0x0000000400028211 */ /* 0x002fc800078210ff */
[----:B------:R-:W-:Y:S01]  /*00c0*/  @!P0 LEA.HI.X R3, R0, R5, R3, 0x2, P1 ;  /* 0x0000000500038211 */ /* 0x000fe200008f1403 */
[----:B------:R-:W-:-:S06]  /*00d0*/  IMAD.MOV.U32 R0, RZ, RZ, RZ ;  /* 0x000000ffff007224 */ /* 0x000fcc00078e00ff */
[----:B0-----:R-:W2:Y:S01]  /*00e0*/  @!P0 LDG.E R0, desc[UR6][R2.64] ;  /* 0x0000000602008981 */ /* 0x001ea2000c1e1900 */
[----:B------:R-:W-:Y:S01]  /*00f0*/  ISETP.NE.AND P1, PT, R7, RZ, PT ;  /* 0x000000ff0700720c */ /* 0x000fe20003f25270 */
[----:B------:R-:W0:Y:S02]  /*0100*/  S2R R4, SR_LANEID ;  /* 0x0000000000047919 */ /* 0x000e240000000000 */
[----:B0-----:R-:W-:-:S13]  /*0110*/  ISETP.NE.AND P0, PT, R4, RZ, PT ;  /* 0x000000ff0400720c */ /* 0x001fda0003f05270 */
[----:B------:R-:W0:Y:S01]  /*0120*/  @!P0 S2R R6, SR_CgaCtaId ;  /* 0x0000000000068919 */ /* 0x000e220000008800 */
[----:B------:R-:W-:Y:S02]  /*0130*/  @!P0 MOV R5, 0x400 ;  /* 0x0000040000058802 */ /* 0x000fe40000000f00 */
[----:B------:R-:W-:-:S04]  /*0140*/  @!P0 SHF.R.U32.HI R4, RZ, 0x3, R7 ;  /* 0x00000003ff048819 */ /* 0x000fc80000011607 */
[----:B------:R-:W-:Y:S02]  /*0150*/  @!P0 LOP3.LUT R4, R4, 0x7c, RZ, 0xc0, !PT ;  /* 0x0000007c04048812 */ /* 0x000fe400078ec0ff */
[----:B0-----:R-:W-:-:S05]  /*0160*/  @!P0 LEA R5, R6, R5, 0x18 ;  /* 0x0000000506058211 */ /* 0x001fca00078ec0ff */
[----:B------:R-:W-:Y:S01]  /*0170*/  @!P0 IMAD.IADD R4, R4, 0x1, R5 ;  /* 0x0000000104048824 */ /* 0x000fe200078e0205 */
[----:B--2---:R-:W0:Y:S02]  /*0180*/  REDUX.SUM.S32 UR4, R0 ;  /* 0x00000000000473c4 */ /* 0x004e24000000c200 */
[----:B0-----:R-:W-:-:S05]  /*0190*/  IMAD.U32 R13, RZ, RZ, UR4 ;  /* 0x00000004ff0d7e24 */ /* 0x001fca000f8e00ff */
[----:B------:R0:W-:Y:S01]  /*01a0*/  @!P0 STS [R4+0x8], R13 ;  /* 0x0000080d04008388 */ /* 0x0001e20000000800 */
[----:B------:R-:W-:Y:S06]  /*01b0*/  BAR.SYNC.DEFER_BLOCKING 0x0 ;  /* 0x0000000000007b1d */ /* 0x000fec0000010000 */
[----:B------:R-:W-:Y:S05]  /*01c0*/  @P1 EXIT ;  /* 0x000000000000194d */ /* 0x000fea0003800000 */
[----:B------:R-:W1:Y:S01]  /*01d0*/  S2UR UR5, SR_CgaCtaId ;  /* 0x00000000000579c3 */ /* 0x000e620000008800 */
[----:B------:R-:W-:-:S07]  /*01e0*/  UMOV UR4, 0x400 ;  /* 0x0000040000047882 */ /* 0x000fce0000000000 */
[----:B------:R-:W2:Y:S01]  /*01f0*/  LDC.64 R2, c[0x0][0x388] ;  /* 0x0000e200ff027b82 */ /* 0x000ea20000000a00 */
[----:B-1----:R-:W-:-:S09]  /*0200*/  ULEA UR4, UR5, UR4, 0x18 ;  /* 0x0000000405047291 */ /* 0x002fd2000f8ec0ff */
[----:B------:R-:W-:Y:S04]  /*0210*/  LDS R9, [UR4+0xc] ;  /* 0x00000c04ff097984 */ /* 0x000fe80008000800 */
[----:B0-----:R-:W0:Y:S04]  /*0220*/  LDS.128 R4, [UR4+0x10] ;  /* 0x00001004ff047984 */ /* 0x001e280008000c00 */
[----:B------:R-:W1:Y:S01]  /*0230*/  LDS.64 R10, [UR4+0x20] ;  /* 0x00002004ff0a7984 */ /* 0x000e620008000a00 */
[----:B0-----:R-:W-:-:S04]  /*0240*/  IADD3 R4, PT, PT, R4, R9, R13 ;  /* 0x0000000904047210 */ /* 0x001fc80007ffe00d */
[----:B------:R-:W-:-:S04]  /*0250*/  IADD3 R4, PT, PT, R6, R4, R5 ;  /* 0x0000000406047210 */ /* 0x000fc80007ffe005 */
[----:B-1----:R-:W-:-:S05]  /*0260*/  IADD3 R4, PT, PT, R10, R4, R7 ;  /* 0x000000040a047210 */ /* 0x002fca0007ffe007 */
[----:B------:R-:W-:-:S05]  /*0270*/  IMAD.IADD R11, R4, 0x1, R11 ;  /* 0x00000001040b7824 */ /* 0x000fca00078e020b */
[----:B--2---:R-:W-:Y:S01]  /*0280*/  ATOM.E.ADD.S32.STRONG.GPU PT, RZ, desc[UR6][R2.64], R11 ;  /* 0x8000000b02ff798a */ /* 0x004fe200081ef306 */
[----:B------:R-:W-:Y:S05]  /*0290*/  EXIT ;  /* 0x000000000000794d */ /* 0x000fea0003800000 */
.L_x_3:
        /* <DEDUP_REMOVED lines=14> */
.L_x_6:


//--------------------- .nv.shared.reserved.0     --------------------------
	.section	.nv.shared.reserved.0,"aw",@nobits
	.weak		__nv_reservedSMEM_offset_0_alias
	.size		__nv_reservedSMEM_offset_0_alias, 0, 64
	.other		__nv_reservedSMEM_offset_0_alias,@"STO_CUDA_RESERVED_SHARED STV_DEFAULT"
__nv_reservedSMEM_offset_0_alias:
	.zero		0
	.zero		64


//--------------------- .nv.global                --------------------------
	.section	.nv.global,"aw",@nobits
.nv.global:
	.type		_ZN34_INTERNAL_a97e003b_4_k_cu_3d516ca96thrust24THRUST_300001_SM_1000_NS3seqE,@object
	.size		_ZN34_INTERNAL_a97e003b_4_k_cu_3d516ca96thrust24THRUST_300001_SM_1000_NS3seqE,(_ZN34_INTERNAL_a97e003b_4_k_cu_3d516ca94cuda3std3__48in_placeE - _ZN34_INTERNAL_a97e003b_4_k_cu_3d516ca96thrust24THRUST_300001_SM_1000_NS3seqE)
_ZN34_INTERNAL_a97e003b_4_k_cu_3d516ca96thrust24THRUST_300001_SM_1000_NS3seqE:
	.zero		1
	.type		_ZN34_INTERNAL_a97e003b_4_k_cu_3d516ca94cuda3std3__48in_placeE,@object
	.size		_ZN34_INTERNAL_a97e003b_4_k_cu_3d516ca94cuda3std3__48in_placeE,(_ZN34_INTERNAL_a97e003b_4_k_cu_3d516ca94cuda3std6ranges3__45__cpo4sizeE - _ZN34_INTERNAL_a97e003b_4_k_cu_3d516ca94cuda3std3__48in_placeE)
_ZN34_INTERNAL_a97e003b_4_k_cu_3d516ca94cuda3std3__48in_placeE:
	.zero		1
	.type		_ZN34_INTERNAL_a97e003b_4_k_cu_3d516ca94cuda3std6ranges3__45__cpo4sizeE,@object
	.size		_ZN34_INTERNAL_a97e003b_4_k_cu_3d516ca94cuda3std6ranges3__45__cpo4sizeE,(_ZN34_INTERNAL_a97e003b_4_k_cu_3d516ca96thrust24THRUST_300001_SM_1000_NS12placeholders2_3E - _ZN34_INTERNAL_a97e003b_4_k_cu_3d516ca94cuda3std6ranges3__45__cpo4sizeE)
_ZN34_INTERNAL_a97e003b_4_k_cu_3d516ca94cuda3std6ranges3__45__cpo4sizeE:
	.zero		1
	.type		_ZN34_INTERNAL_a97e003b_4_k_cu_3d516ca96thrust24THRUST_300001_SM_1000_NS12placeholders2_3E,@object
	.size		_ZN34_INTERNAL_a97e003b_4_k_cu_3d516ca96thrust24THRUST_300001_SM_1000_NS12placeholders2_3E,(_ZN34_INTERNAL_a97e003b_4_k_cu_3d516ca94cuda3std3__45__cpo6cbeginE - _ZN34_INTERNAL_a97e003b_4_k_cu_3d516ca96thrust24THRUST_300001_SM_1000_NS12placeholders2_3E)
_ZN34_INTERNAL_a97e003b_4_k_cu_3d516ca96thrust24THRUST_300001_SM_1000_NS12placeholders2_3E:
	.zero		1
	.type		_ZN34_INTERNAL_a97e003b_4_k_cu_3d516ca94cuda3std3__45__cpo6cbeginE,@object
	.size		_ZN34_INTERNAL_a97e003b_4_k_cu_3d516ca94cuda3std3__45__cpo6cbeginE,(_ZN34_INTERNAL_a97e003b_4_k_cu_3d516ca94cuda3std6ranges3__45__cpo6cbeginE - _ZN34_INTERNAL_a97e003b_4_k_cu_3d516ca94cuda3std3__45__cpo6cbeginE)
_ZN34_INTERNAL_a97e003b_4_k_cu_3d516ca94cuda3std3__45__cpo6cbeginE:
	.zero		1
	.type		_ZN34_INTERNAL_a97e003b_4_k_cu_3d516ca94cuda3std6ranges3__45__cpo6cbeginE,@object
	.size		_ZN34_INTERNAL_a97e003b_4_k_cu_3d516ca94cuda3std6ranges3__45__cpo6cbeginE,(_ZN34_INTERNAL_a97e003b_4_k_cu_3d516ca96thrust24THRUST_300001_SM_1000_NS12placeholders2_7E - _ZN34_INTERNAL_a97e003b_4_k_cu_3d516ca94cuda3std6ranges3__45__cpo6cbeginE)
_ZN34_INTERNAL_a97e003b_4_k_cu_3d516ca94cuda3std6ranges3__45__cpo6cbeginE:
	.zero		1
	.type		_ZN34_INTERNAL_a97e003b_4_k_cu_3d516ca96thrust24THRUST_300001_SM_1000_NS12placeholders2_7E,@object
	.size		_ZN34_INTERNAL_a97e003b_4_k_cu_3d516ca96thrust24THRUST_300001_SM_1000_NS12placeholders2_7E,(_ZN34_INTERNAL_a97e003b_4_k_cu_3d516ca94cuda3std3__45__cpo7crbeginE - _ZN34_INTERNAL_a97e003b_4_k_cu_3d516ca96thrust24THRUST_300001_SM_1000_NS12placeholders2_7E)
_ZN34_INTERNAL_a97e003b_4_k_cu_3d516ca96thrust24THRUST_300001_SM_1000_NS12placeholders2_7E:
	.zero		1
	.type		_ZN34_INTERNAL_a97e003b_4_k_cu_3d516ca94cuda3std3__45__cpo7crbeginE,@object
	.size		_ZN34_INTERNAL_a97e003b_4_k_cu_3d516ca94cuda3std3__45__cpo7crbeginE,(_ZN34_INTERNAL_a97e003b_4_k_cu_3d516ca94cuda3std6ranges3__45__cpo4nextE - _ZN34_INTERNAL_a97e003b_4_k_cu_3d516ca94cuda3std3__45__cpo7crbeginE)
_ZN34_INTERNAL_a97e003b_4_k_cu_3d516ca94cuda3std3__45__cpo7crbeginE:
	.zero		1
	.type		_ZN34_INTERNAL_a97e003b_4_k_cu_3d516ca94cuda3std6ranges3__45__cpo4nextE,@object
	.size		_ZN34_INTERNAL_a97e003b_4_k_cu_3d516ca94cuda3std6ranges3__45__cpo4nextE,(_ZN34_INTERNAL_a97e003b_4_k_cu_3d516ca94cuda3std6ranges3__45__cpo4swapE - _ZN34_INTERNAL_a97e003b_4_k_cu_3d516ca94cuda3std6ranges3__45__cpo4nextE)
_ZN34_INTERNAL_a97e003b_4_k_cu_3d516ca94cuda3std6ranges3__45__cpo4nextE:
	.zero		1
	.type		_ZN34_INTERNAL_a97e003b_4_k_cu_3d516ca94cuda3std6ranges3__45__cpo4swapE,@object
	.size		_ZN34_INTERNAL_a97e003b_4_k_cu_3d516ca94cuda3std6ranges3__45__cpo4swapE,(_ZN34_INTERNAL_a97e003b_4_k_cu_3d516ca96thrust24THRUST_300001_SM_1000_NS8cuda_cub10par_nosyncE - _ZN34_INTERNAL_a97e003b_4_k_cu_3d516ca94cuda3std6ranges3__45__cpo4swapE)
_ZN34_INTERNAL_a97e003b_4_k_cu_3d516ca94cuda3std6ranges3__45__cpo4swapE:
	.zero		1
	.type		_ZN34_INTERNAL_a97e003b_4_k_cu_3d516ca96thrust24THRUST_300001_SM_1000_NS8cuda_cub10par_nosyncE,@object
	.size		_ZN34_INTERNAL_a97e003b_4_k_cu_3d516ca96thrust24THRUST_300001_SM_1000_NS8cuda_cub10par_nosyncE,(_ZN34_INTERNAL_a97e003b_4_k_cu_3d516ca96thrust24THRUST_300001_SM_1000_NS12placeholders2_9E - _ZN34_INTERNAL_a97e003b_4_k_cu_3d516ca96thrust24THRUST_300001_SM_1000_NS8cuda_cub10par_nosyncE)
_ZN34_INTERNAL_a97e003b_4_k_cu_3d516ca96thrust24THRUST_300001_SM_1000_NS8cuda_cub10par_nosyncE:
	.zero		1
	.type		_ZN34_INTERNAL_a97e003b_4_k_cu_3d516ca96thrust24THRUST_300001_SM_1000_NS12placeholders2_9E,@object
	.size		_ZN34_INTERNAL_a97e003b_4_k_cu_3d516ca96thrust24THRUST_300001_SM_1000_NS12placeholders2_9E,(_ZN34_INTERNAL_a97e003b_4_k_cu_3d516ca94cuda3std3__436_GLOBAL__N__a97e003b_4_k_cu_3d516ca96ignoreE - _ZN34_INTERNAL_a97e003b_4_k_cu_3d516ca96thrust24THRUST_300001_SM_1000_NS12placeholders2_9E)
_ZN34_INTERNAL_a97e003b_4_k_cu_3d516ca96thrust24THRUST_300001_SM_1000_NS12placeholders2_9E:
	.zero		1
	.type		_ZN34_INTERNAL_a97e003b_4_k_cu_3d516ca94cuda3std3__436_GLOBAL__N__a97e003b_4_k_cu_3d516ca96ignoreE,@object
	.size		_ZN34_INTERNAL_a97e003b_4_k_cu_3d516ca94cuda3std3__436_GLOBAL__N__a97e003b_4_k_cu_3d516ca96ignoreE,(_ZN34_INTERNAL_a97e003b_4_k_cu_3d516ca94cuda3std6ranges3__45__cpo4dataE - _ZN34_INTERNAL_a97e003b_4_k_cu_3d516ca94cuda3std3__436_GLOBAL__N__a97e003b_4_k_cu_3d516ca96ignoreE)
_ZN34_INTERNAL_a97e003b_4_k_cu_3d516ca94cuda3std3__436_GLOBAL__N__a97e003b_4_k_cu_3d516ca96ignoreE:
	.zero		1
	.type		_ZN34_INTERNAL_a97e003b_4_k_cu_3d516ca94cuda3std6ranges3__45__cpo4dataE,@object
	.size		_ZN34_INTERNAL_a97e003b_4_k_cu_3d516ca94cuda3std6ranges3__45__cpo4dataE,(_ZN34_INTERNAL_a97e003b_4_k_cu_3d516ca96thrust24THRUST_300001_SM_1000_NS12placeholders2_1E - _ZN34_INTERNAL_a97e003b_4_k_cu_3d516ca94cuda3std6ranges3__45__cpo4dataE)
_ZN34_INTERNAL_a97e003b_4_k_cu_3d516ca94cuda3std6ranges3__45__cpo4dataE:
	.zero		1
	.type		_ZN34_INTERNAL_a97e003b_4_k_cu_3d516ca96thrust24THRUST_300001_SM_1000_NS12placeholders2_1E,@object
	.size		_ZN34_INTERNAL_a97e003b_4_k_cu_3d516ca96thrust24THRUST_300001_SM_1000_NS12placeholders2_1E,(_ZN34_INTERNAL_a97e003b_4_k_cu_3d516ca94cuda3std3__45__cpo5beginE - _ZN34_INTERNAL_a97e003b_4_k_cu_3d516ca96thrust24THRUST_300001_SM_1000_NS12placeholders2_1E)
_ZN34_INTERNAL_a97e003b_4_k_cu_3d516ca96thrust24THRUST_300001_SM_1000_NS12placeholders2_1E:
	.zero		1
	.type		_ZN34_INTERNAL_a97e003b_4_k_cu_3d516ca94cuda3std3__45__cpo5beginE,@object
	.size		_ZN34_INTERNAL_a97e003b_4_k_cu_3d516ca94cuda3std3__45__cpo5beginE,(_ZN34_INTERNAL_a97e003b_4_k_cu_3d516ca94cuda3std6ranges3__45__cpo5beginE - _ZN34_INTERNAL_a97e003b_4_k_cu_3d516ca94cuda3std3__45__cpo5beginE)
_ZN34_INTERNAL_a97e003b_4_k_cu_3d516ca94cuda3std3__45__cpo5beginE:
	.zero		1
	.type		_ZN34_INTERNAL_a97e003b_4_k_cu_3d516ca94cuda3std6ranges3__45__cpo5beginE,@object
	.size		_ZN34_INTERNAL_a97e003b_4_k_cu_3d516ca94cuda3std6ranges3__45__cpo5beginE,(_ZN34_INTERNAL_a97e003b_4_k_cu_3d516ca96thrust24THRUST_300001_SM_1000_NS12placeholders2_5E - _ZN34_INTERNAL_a97e003b_4_k_cu_3d516ca94cuda3std6ranges3__45__cpo5beginE)
_ZN34_INTERNAL_a97e003b_4_k_cu_3d516ca94cuda3std6ranges3__45__cpo5beginE:
	.zero		1
	.type		_ZN34_INTERNAL_a97e003b_4_k_cu_3d516ca96thrust24THRUST_300001_SM_1000_NS12placeholders2_5E,@object
	.size		_ZN34_INTERNAL_a97e003b_4_k_cu_3d516ca96thrust24THRUST_300001_SM_1000_NS12placeholders2_5E,(_ZN34_INTERNAL_a97e003b_4_k_cu_3d516ca94cuda3std3__45__cpo6rbeginE - _ZN34_INTERNAL_a97e003b_4_k_cu_3d516ca96thrust24THRUST_300001_SM_1000_NS12placeholders2_5E)
_ZN34_INTERNAL_a97e003b_4_k_cu_3d516ca96thrust24THRUST_300001_SM_1000_NS12placeholders2_5E:
	.zero		1
	.type		_ZN34_INTERNAL_a97e003b_4_k_cu_3d516ca94cuda3std3__45__cpo6rbeginE,@object
	.size		_ZN34_INTERNAL_a97e003b_4_k_cu_3d516ca94cuda3std3__45__cpo6rbeginE,(_ZN34_INTERNAL_a97e003b_4_k_cu_3d516ca94cuda3std6ranges3__45__cpo7advanceE - _ZN34_INTERNAL_a97e003b_4_k_cu_3d516ca94cuda3std3__45__cpo6rbeginE)
_ZN34_INTERNAL_a97e003b_4_k_cu_3d516ca94cuda3std3__45__cpo6rbeginE:
	.zero		1
	.type		_ZN34_INTERNAL_a97e003b_4_k_cu_3d516ca94cuda3std6ranges3__45__cpo7advanceE,@object
	.size		_ZN34_INTERNAL_a97e003b_4_k_cu_3d516ca94cuda3std6ranges3__45__cpo7advanceE,(_ZN34_INTERNAL_a97e003b_4_k_cu_3d516ca94cuda3std3__47nulloptE - _ZN34_INTERNAL_a97e003b_4_k_cu_3d516ca94cuda3std6ranges3__45__cpo7advanceE)
_ZN34_INTERNAL_a97e003b_4_k_cu_3d516ca94cuda3std6ranges3__45__cpo7advanceE:
	.zero		1
	.type		_ZN34_INTERNAL_a97e003b_4_k_cu_3d516ca94cuda3std3__47nulloptE,@object
	.size		_ZN34_INTERNAL_a97e003b_4_k_cu_3d516ca94cuda3std3__47nulloptE,(_ZN34_INTERNAL_a97e003b_4_k_cu_3d516ca94cuda3std6ranges3__45__cpo8distanceE - _ZN34_INTERNAL_a97e003b_4_k_cu_3d516ca94cuda3std3__47nulloptE)
_ZN34_INTERNAL_a97e003b_4_k_cu_3d516ca94cuda3std3__47nulloptE:
	.zero		1
	.type		_ZN34_INTERNAL_a97e003b_4_k_cu_3d516ca94cuda3std6ranges3__45__cpo8distanceE,@object
	.size		_ZN34_INTERNAL_a97e003b_4_k_cu_3d516ca94cuda3std6ranges3__45__cpo8distanceE,(_ZN34_INTERNAL_a97e003b_4_k_cu_3d516ca96thrust24THRUST_300001_SM_1000_NS12placeholders3_10E - _ZN34_INTERNAL_a97e003b_4_k_cu_3d516ca94cuda3std6ranges3__45__cpo8distanceE)
_ZN34_INTERNAL_a97e003b_4_k_cu_3d516ca94cuda3std6ranges3__45__cpo8distanceE:
	.zero		1
	.type		_ZN34_INTERNAL_a97e003b_4_k_cu_3d516ca96thrust24THRUST_300001_SM_1000_NS12placeholders3_10E,@object
	.size		_ZN34_INTERNAL_a97e003b_4_k_cu_3d516ca96thrust24THRUST_300001_SM_1000_NS12placeholders3_10E,(_ZN34_INTERNAL_a97e003b_4_k_cu_3d516ca94cuda3std3__419piecewise_constructE - _ZN34_INTERNAL_a97e003b_4_k_cu_3d516ca96thrust24THRUST_300001_SM_1000_NS12placeholders3_10E)
_ZN34_INTERNAL_a97e003b_4_k_cu_3d516ca96thrust24THRUST_300001_SM_1000_NS12placeholders3_10E:
	.zero		1
	.type		_ZN34_INTERNAL_a97e003b_4_k_cu_3d516ca94cuda3std3__419piecewise_constructE,@object
	.size		_ZN34_INTERNAL_a97e003b_4_k_cu_3d516ca94cuda3std3__419piecewise_constructE,(_ZN34_INTERNAL_a97e003b_4_k_cu_3d516ca94cuda3std6ranges3__45__cpo5cdataE - _ZN34_INTERNAL_a97e003b_4_k_cu_3d516ca94cuda3std3__419piecewise_constructE)
_ZN34_INTERNAL_a97e003b_4_k_cu_3d516ca94cuda3std3__419piecewise_constructE:
	.zero		1
	.type		_ZN34_INTERNAL_a97e003b_4_k_cu_3d516ca94cuda3std6ranges3__45__cpo5cdataE,@object
	.size		_ZN34_INTERNAL_a97e003b_4_k_cu_3d516ca94cuda3std6ranges3__45__cpo5cdataE,(_ZN34_INTERNAL_a97e003b_4_k_cu_3d516ca96thrust24THRUST_300001_SM_1000_NS12placeholders2_2E - _ZN34_INTERNAL_a97e003b_4_k_cu_3d516ca94cuda3std6ranges3__45__cpo5cdataE)
_ZN34_INTERNAL_a97e003b_4_k_cu_3d516ca94cuda3std6ranges3__45__cpo5cdataE:
	.zero		1
	.type		_ZN34_INTERNAL_a97e003b_4_k_cu_3d516ca96thrust24THRUST_300001_SM_1000_NS12placeholders2_2E,@object
	.size		_ZN34_INTERNAL_a97e003b_4_k_cu_3d516ca96thrust24THRUST_300001_SM_1000_NS12placeholders2_2E,(_ZN34_INTERNAL_a97e003b_4_k_cu_3d516ca94cuda3std3__45__cpo3endE - _ZN34_INTERNAL_a97e003b_4_k_cu_3d516ca96thrust24THRUST_300001_SM_1000_NS12placeholders2_2E)
_ZN34_INTERNAL_a97e003b_4_k_cu_3d516ca96thrust24THRUST_300001_SM_1000_NS12placeholders2_2E:
	.zero		1
	.type		_ZN34_INTERNAL_a97e003b_4_k_cu_3d516ca94cuda3std3__45__cpo3endE,@object
	.size		_ZN34_INTERNAL_a97e003b_4_k_cu_3d516ca94cuda3std3__45__cpo3endE,(_ZN34_INTERNAL_a97e003b_4_k_cu_3d516ca94cuda3std6ranges3__45__cpo3endE - _ZN34_INTERNAL_a97e003b_4_k_cu_3d516ca94cuda3std3__45__cpo3endE)
_ZN34_INTERNAL_a97e003b_4_k_cu_3d516ca94cuda3std3__45__cpo3endE:
	.zero		1
	.type		_ZN34_INTERNAL_a97e003b_4_k_cu_3d516ca94cuda3std6ranges3__45__cpo3endE,@object
	.size		_ZN34_INTERNAL_a97e003b_4_k_cu_3d516ca94cuda3std6ranges3__45__cpo3endE,(_ZN34_INTERNAL_a97e003b_4_k_cu_3d516ca96thrust24THRUST_300001_SM_1000_NS12placeholders2_6E - _ZN34_INTERNAL_a97e003b_4_k_cu_3d516ca94cuda3std6ranges3__45__cpo3endE)
_ZN34_INTERNAL_a97e003b_4_k_cu_3d516ca94cuda3std6ranges3__45__cpo3endE:
	.zero		1
	.type		_ZN34_INTERNAL_a97e003b_4_k_cu_3d516ca96thrust24THRUST_300001_SM_1000_NS12placeholders2_6E,@object
	.size		_ZN34_INTERNAL_a97e003b_4_k_cu_3d516ca96thrust24THRUST_300001_SM_1000_NS12placeholders2_6E,(_ZN34_INTERNAL_a97e003b_4_k_cu_3d516ca94cuda3std3__45__cpo4rendE - _ZN34_INTERNAL_a97e003b_4_k_cu_3d516ca96thrust24THRUST_300001_SM_1000_NS12placeholders2_6E)
_ZN34_INTERNAL_a97e003b_4_k_cu_3d516ca96thrust24THRUST_300001_SM_1000_NS12placeholders2_6E:
	.zero		1
	.type		_ZN34_INTERNAL_a97e003b_4_k_cu_3d516ca94cuda3std3__45__cpo4rendE,@object
	.size		_ZN34_INTERNAL_a97e003b_4_k_cu_3d516ca94cuda3std3__45__cpo4rendE,(_ZN34_INTERNAL_a97e003b_4_k_cu_3d516ca94cuda3std6ranges3__45__cpo9iter_swapE - _ZN34_INTERNAL_a97e003b_4_k_cu_3d516ca94cuda3std3__45__cpo4rendE)
_ZN34_INTERNAL_a97e003b_4_k_cu_3d516ca94cuda3std3__45__cpo4rendE:
	.zero		1
	.type		_ZN34_INTERNAL_a97e003b_4_k_cu_3d516ca94cuda3std6ranges3__45__cpo9iter_swapE,@object
	.size		_ZN34_INTERNAL_a97e003b_4_k_cu_3d516ca94cuda3std6ranges3__45__cpo9iter_swapE,(_ZN34_INTERNAL_a97e003b_4_k_cu_3d516ca94cuda3std3__48unexpectE - _ZN34_INTERNAL_a97e003b_4_k_cu_3d516ca94cuda3std6ranges3__45__cpo9iter_swapE)
_ZN34_INTERNAL_a97e003b_4_k_cu_3d516ca94cuda3std6ranges3__45__cpo9iter_swapE:
	.zero		1
	.type		_ZN34_INTERNAL_a97e003b_4_k_cu_3d516ca94cuda3std3__48unexpectE,@object
	.size		_ZN34_INTERNAL_a97e003b_4_k_cu_3d516ca94cuda3std3__48unexpectE,(_ZN34_INTERNAL_a97e003b_4_k_cu_3d516ca96thrust24THRUST_300001_SM_1000_NS8cuda_cub3parE - _ZN34_INTERNAL_a97e003b_4_k_cu_3d516ca94cuda3std3__48unexpectE)
_ZN34_INTERNAL_a97e003b_4_k_cu_3d516ca94cuda3std3__48unexpectE:
	.zero		1
	.type		_ZN34_INTERNAL_a97e003b_4_k_cu_3d516ca96thrust24THRUST_300001_SM_1000_NS8cuda_cub3parE,@object
	.size		_ZN34_INTERNAL_a97e003b_4_k_cu_3d516ca96thrust24THRUST_300001_SM_1000_NS8cuda_cub3parE,(_ZN34_INTERNAL_a97e003b_4_k_cu_3d516ca96thrust24THRUST_300001_SM_1000_NS12placeholders2_4E - _ZN34_INTERNAL_a97e003b_4_k_cu_3d516ca96thrust24THRUST_300001_SM_1000_NS8cuda_cub3parE)
_ZN34_INTERNAL_a97e003b_4_k_cu_3d516ca96thrust24THRUST_300001_SM_1000_NS8cuda_cub3parE:
	.zero		1
	.type		_ZN34_INTERNAL_a97e003b_4_k_cu_3d516ca96thrust24THRUST_300001_SM_1000_NS12placeholders2_4E,@object
	.size		_ZN34_INTERNAL_a97e003b_4_k_cu_3d516ca96thrust24THRUST_300001_SM_1000_NS12placeholders2_4E,(_ZN34_INTERNAL_a97e003b_4_k_cu_3d516ca94cuda3std3__45__cpo4cendE - _ZN34_INTERNAL_a97e003b_4_k_cu_3d516ca96thrust24THRUST_300001_SM_1000_NS12placeholders2_4E)
_ZN34_INTERNAL_a97e003b_4_k_cu_3d516ca96thrust24THRUST_300001_SM_1000_NS12placeholders2_4E:
	.zero		1
	.type		_ZN34_INTERNAL_a97e003b_4_k_cu_3d516ca94cuda3std3__45__cpo4cendE,@object
	.size		_ZN34_INTERNAL_a97e003b_4_k_cu_3d516ca94cuda3std3__45__cpo4cendE,(_ZN34_INTERNAL_a97e003b_4_k_cu_3d516ca94cuda3std6ranges3__45__cpo4cendE - _ZN34_INTERNAL_a97e003b_4_k_cu_3d516ca94cuda3std3__45__cpo4cendE)
_ZN34_INTERNAL_a97e003b_4_k_cu_3d516ca94cuda3std3__45__cpo4cendE:
	.zero		1
	.type		_ZN34_INTERNAL_a97e003b_4_k_cu_3d516ca94cuda3std6ranges3__45__cpo4cendE,@object
	.size		_ZN34_INTERNAL_a97e003b_4_k_cu_3d516ca94cuda3std6ranges3__45__cpo4cendE,(_ZN34_INTERNAL_a97e003b_4_k_cu_3d516ca94cuda3std3__420unreachable_sentinelE - _ZN34_INTERNAL_a97e003b_4_k_cu_3d516ca94cuda3std6ranges3__45__cpo4cendE)
_ZN34_INTERNAL_a97e003b_4_k_cu_3d516ca94cuda3std6ranges3__45__cpo4cendE:
	.zero		1
	.type		_ZN34_INTERNAL_a97e003b_4_k_cu_3d516ca94cuda3std3__420unreachable_sentinelE,@object
	.size		_ZN34_INTERNAL_a97e003b_4_k_cu_3d516ca94cuda3std3__420unreachable_sentinelE,(_ZN34_INTERNAL_a97e003b_4_k_cu_3d516ca94cuda3std6ranges3__45__cpo5ssizeE - _ZN34_INTERNAL_a97e003b_4_k_cu_3d516ca94cuda3std3__420unreachable_sentinelE)
_ZN34_INTERNAL_a97e003b_4_k_cu_3d516ca94cuda3std3__420unreachable_sentinelE:
	.zero		1
	.type		_ZN34_INTERNAL_a97e003b_4_k_cu_3d516ca94cuda3std6ranges3__45__cpo5ssizeE,@object
	.size		_ZN34_INTERNAL_a97e003b_4_k_cu_3d516ca94cuda3std6ranges3__45__cpo5ssizeE,(_ZN34_INTERNAL_a97e003b_4_k_cu_3d516ca96thrust24THRUST_300001_SM_1000_NS12placeholders2_8E - _ZN34_INTERNAL_a97e003b_4_k_cu_3d516ca94cuda3std6ranges3__45__cpo5ssizeE)
_ZN34_INTERNAL_a97e003b_4_k_cu_3d516ca94cuda3std6ranges3__45__cpo5ssizeE:
	.zero		1
	.type		_ZN34_INTERNAL_a97e003b_4_k_cu_3d516ca96thrust24THRUST_300001_SM_1000_NS12placeholders2_8E,@object
	.size		_ZN34_INTERNAL_a97e003b_4_k_cu_3d516ca96thrust24THRUST_300001_SM_1000_NS12placeholders2_8E,(_ZN34_INTERNAL_a97e003b_4_k_cu_3d516ca94cuda3std3__45__cpo5crendE - _ZN34_INTERNAL_a97e003b_4_k_cu_3d516ca96thrust24THRUST_300001_SM_1000_NS12placeholders2_8E)
_ZN34_INTERNAL_a97e003b_4_k_cu_3d516ca96thrust24THRUST_300001_SM_1000_NS12placeholders2_8E:
	.zero		1
	.type		_ZN34_INTERNAL_a97e003b_4_k_cu_3d516ca94cuda3std3__45__cpo5crendE,@object
	.size		_ZN34_INTERNAL_a97e003b_4_k_cu_3d516ca94cuda3std3__45__cpo5crendE,(_ZN34_INTERNAL_a97e003b_4_k_cu_3d516ca94cuda3std6ranges3__45__cpo4prevE - _ZN34_INTERNAL_a97e003b_4_k_cu_3d516ca94cuda3std3__45__cpo5crendE)
_ZN34_INTERNAL_a97e003b_4_k_cu_3d516ca94cuda3std3__45__cpo5crendE:
	.zero		1
	.type		_ZN34_INTERNAL_a97e003b_4_k_cu_3d516ca94cuda3std6ranges3__45__cpo4prevE,@object
	.size		_ZN34_INTERNAL_a97e003b_4_k_cu_3d516ca94cuda3std6ranges3__45__cpo4prevE,(_ZN34_INTERNAL_a97e003b_4_k_cu_3d516ca94cuda3std6ranges3__45__cpo9iter_moveE - _ZN34_INTERNAL_a97e003b_4_k_cu_3d516ca94cuda3std6ranges3__45__cpo4prevE)
_ZN34_INTERNAL_a97e003b_4_k_cu_3d516ca94cuda3std6ranges3__45__cpo4prevE:
	.zero		1
	.type		_ZN34_INTERNAL_a97e003b_4_k_cu_3d516ca94cuda3std6ranges3__45__cpo9iter_moveE,@object
	.size		_ZN34_INTERNAL_a97e003b_4_k_cu_3d516ca94cuda3std6ranges3__45__cpo9iter_moveE,(_ZN34_INTERNAL_a97e003b_4_k_cu_3d516ca96thrust24THRUST_300001_SM_1000_NS6system6detail10sequential3seqE - _ZN34_INTERNAL_a97e003b_4_k_cu_3d516ca94cuda3std6ranges3__45__cpo9iter_moveE)
_ZN34_INTERNAL_a97e003b_4_k_cu_3d516ca94cuda3std6ranges3__45__cpo9iter_moveE:
	.zero		1
	.type		_ZN34_INTERNAL_a97e003b_4_k_cu_3d516ca96thrust24THRUST_300001_SM_1000_NS6system6detail10sequential3seqE,@object
	.size		_ZN34_INTERNAL_a97e003b_4_k_cu_3d516ca96thrust24THRUST_300001_SM_1000_NS6system6detail10sequential3seqE,(.L_31 - _ZN34_INTERNAL_a97e003b_4_k_cu_3d516ca96thrust24THRUST_300001_SM_1000_NS6system6detail10sequential3seqE)
_ZN34_INTERNAL_a97e003b_4_k_cu_3d516ca96thrust24THRUST_300001_SM_1000_NS6system6detail10sequential3seqE:
	.zero		1
.L_31:


//--------------------- .nv.shared._Z9sumKernelPKiPim --------------------------
	.section	.nv.shared._Z9sumKernelPKiPim,"aw",@nobits
	.sectionflags	@""
	.align	4
.nv.shared._Z9sumKernelPKiPim:
	.zero		1068


//--------------------- .nv.constant0._ZN3cub18CUB_300001_SM_10006detail8for_each13static_kernelINS2_12policy_hub_t12policy_500_tEmN6thrust24THRUST_300001_SM_1000_NS8cuda_cub20__uninitialized_fill7functorINS7_10device_ptrIiEEiEEEEvT0_T1_ --------------------------
	.section	.nv.constant0._ZN3cub18CUB_300001_SM_10006detail8for_each13static_kernelINS2_12policy_hub_t12policy_500_tEmN6thrust24THRUST_300001_SM_1000_NS8cuda_cub20__uninitialized_fill7functorINS7_10device_ptrIiEEiEEEEvT0_T1_,"a",@progbits
	.sectionflags	@""
	.align	4
.nv.constant0._ZN3cub18CUB_300001_SM_10006detail8for_each13static_kernelINS2_12policy_hub_t12policy_500_tEmN6thrust24THRUST_300001_SM_1000_NS8cuda_cub20__uninitialized_fill7functorINS7_10device_ptrIiEEiEEEEvT0_T1_:
	.zero		920


//--------------------- .nv.constant0._ZN3cub18CUB_300001_SM_10006detail11EmptyKernelIvEEvv --------------------------
	.section	.nv.constant0._ZN3cub18CUB_300001_SM_10006detail11EmptyKernelIvEEvv,"a",@progbits
	.sectionflags	@""
	.align	4
.nv.constant0._ZN3cub18CUB_300001_SM_10006detail11EmptyKernelIvEEvv:
	.zero		896


//--------------------- .nv.constant0._Z9sumKernelPKiPim --------------------------
	.section	.nv.constant0._Z9sumKernelPKiPim,"a",@progbits
	.sectionflags	@""
	.align	4
.nv.constant0._Z9sumKernelPKiPim:
	.zero		920


//--------------------- SYMBOLS --------------------------

	.type		.nv.reservedSmem.offset0,@object
	.size		.nv.reservedSmem.offset0,0x4
	.type		.nv.reservedSmem.cap,@object
	.size		.nv.reservedSmem.cap,0x4
